	.headerflags	@"EF_CUDA_TEXMODE_UNIFIED EF_CUDA_64BIT_ADDRESS EF_CUDA_ACCELERATORS EF_CUDA_SM90 EF_CUDA_VIRTUAL_SM(EF_CUDA_SM90)"
	.elftype	@"ET_EXEC"


//--------------------- .nv.info                  --------------------------
	.section	.nv.info,"",@"SHT_CUDA_INFO"
	.align	4


	//----- nvinfo : EIATTR_REGCOUNT
	.align		4
        /*0000*/ 	.byte	0x04, 0x2f
        /*0002*/ 	.short	(.L_3 - .L_2)
	.align		4
.L_2:
        /*0004*/ 	.word	index@(triton_poi_fused__native_batch_norm_legit_no_training_silu_18)
        /*0008*/ 	.word	0x00000028


	//----- nvinfo : EIATTR_MIN_STACK_SIZE
	.align		4
.L_3:
        /*000c*/ 	.byte	0x04, 0x12
        /*000e*/ 	.short	(.L_5 - .L_4)
	.align		4
.L_4:
        /*0010*/ 	.word	index@(triton_poi_fused__native_batch_norm_legit_no_training_silu_18)
        /*0014*/ 	.word	0x00000000


	//----- nvinfo : EIATTR_FRAME_SIZE
	.align		4
.L_5:
        /*0018*/ 	.byte	0x04, 0x11
        /*001a*/ 	.short	(.L_7 - .L_6)
	.align		4
.L_6:
        /*001c*/ 	.word	index@(triton_poi_fused__native_batch_norm_legit_no_training_silu_18)
        /*0020*/ 	.word	0x00000000


	//----- nvinfo : EIATTR_MIN_STACK_SIZE
	.align		4
.L_7:
        /*0024*/ 	.byte	0x04, 0x12
        /*0026*/ 	.short	(.L_9 - .L_8)
	.align		4
.L_8:
        /*0028*/ 	.word	index@(triton_poi_fused__native_batch_norm_legit_no_training_silu_18)
        /*002c*/ 	.word	0x00000000
.L_9:


//--------------------- .nv.info.triton_poi_fused__native_batch_norm_legit_no_training_silu_18 --------------------------
	.section	.nv.info.triton_poi_fused__native_batch_norm_legit_no_training_silu_18,"",@"SHT_CUDA_INFO"
	.sectionflags	@""
	.align	4


	//----- nvinfo : EIATTR_CUDA_API_VERSION
	.align		4
        /*0000*/ 	.byte	0x04, 0x37
        /*0002*/ 	.short	(.L_11 - .L_10)
.L_10:
        /*0004*/ 	.word	0x0000007c


	//----- nvinfo : EIATTR_KPARAM_INFO
	.align		4
.L_11:
        /*0008*/ 	.byte	0x04, 0x17
        /*000a*/ 	.short	(.L_13 - .L_12)
.L_12:
        /*000c*/ 	.word	0x00000000
        /*0010*/ 	.short	0x0007
        /*0012*/ 	.short	0x0034
        /*0014*/ 	.byte	0x00, 0xf0, 0x11, 0x00


	//----- nvinfo : EIATTR_KPARAM_INFO
	.align		4
.L_13:
        /*0018*/ 	.byte	0x04, 0x17
        /*001a*/ 	.short	(.L_15 - .L_14)
.L_14:
        /*001c*/ 	.word	0x00000000
        /*0020*/ 	.short	0x0006
        /*0022*/ 	.short	0x0030
        /*0024*/ 	.byte	0x00, 0xf0, 0x11, 0x00


	//----- nvinfo : EIATTR_KPARAM_INFO
	.align		4
.L_15:
        /*0028*/ 	.byte	0x04, 0x17
        /*002a*/ 	.short	(.L_17 - .L_16)
.L_16:
        /*002c*/ 	.word	0x00000000
        /*0030*/ 	.short	0x0005
        /*0032*/ 	.short	0x0028
        /*0034*/ 	.byte	0x00, 0xf4, 0x21, 0x00


	//----- nvinfo : EIATTR_KPARAM_INFO
	.align		4
.L_17:
        /*0038*/ 	.byte	0x04, 0x17
        /*003a*/ 	.short	(.L_19 - .L_18)
.L_18:
        /*003c*/ 	.word	0x00000000
        /*0040*/ 	.short	0x0004
        /*0042*/ 	.short	0x0020
        /*0044*/ 	.byte	0x00, 0xf4, 0x21, 0x00


	//----- nvinfo : EIATTR_KPARAM_INFO
	.align		4
.L_19:
        /*0048*/ 	.byte	0x04, 0x17
        /*004a*/ 	.short	(.L_21 - .L_20)
.L_20:
        /*004c*/ 	.word	0x00000000
        /*0050*/ 	.short	0x0003
        /*0052*/ 	.short	0x0018
        /*0054*/ 	.byte	0x00, 0xf4, 0x21, 0x00


	//----- nvinfo : EIATTR_KPARAM_INFO
	.align		4
.L_21:
        /*0058*/ 	.byte	0x04, 0x17
        /*005a*/ 	.short	(.L_23 - .L_22)
.L_22:
        /*005c*/ 	.word	0x00000000
        /*0060*/ 	.short	0x0002
        /*0062*/ 	.short	0x0010
        /*0064*/ 	.byte	0x00, 0xf4, 0x21, 0x00


	//----- nvinfo : EIATTR_KPARAM_INFO
	.align		4
.L_23:
        /*0068*/ 	.byte	0x04, 0x17
        /*006a*/ 	.short	(.L_25 - .L_24)
.L_24:
        /*006c*/ 	.word	0x00000000
        /*0070*/ 	.short	0x0001
        /*0072*/ 	.short	0x0008
        /*0074*/ 	.byte	0x00, 0xf4, 0x21, 0x00


	//----- nvinfo : EIATTR_KPARAM_INFO
	.align		4
.L_25:
        /*0078*/ 	.byte	0x04, 0x17
        /*007a*/ 	.short	(.L_27 - .L_26)
.L_26:
        /*007c*/ 	.word	0x00000000
        /*0080*/ 	.short	0x0000
        /*0082*/ 	.short	0x0000
        /*0084*/ 	.byte	0x00, 0xf4, 0x21, 0x00


	//----- nvinfo : EIATTR_SPARSE_MMA_MASK
	.align		4
.L_27:
        /*0088*/ 	.byte	0x03, 0x50
        /*008a*/ 	.short	0x0000


	//----- nvinfo : EIATTR_MAXREG_COUNT
	.align		4
        /*008c*/ 	.byte	0x03, 0x1b
        /*008e*/ 	.short	0x00ff


	//----- nvinfo : EIATTR_EXIT_INSTR_OFFSETS
	.align		4
        /*0090*/ 	.byte	0x04, 0x1c
        /*0092*/ 	.short	(.L_29 - .L_28)


	//   ....[0]....
.L_28:
        /*0094*/ 	.word	0x00001b50


	//   ....[1]....
        /*0098*/ 	.word	0x00001ba0


	//----- nvinfo : EIATTR_REQNTID
	.align		4
.L_29:
        /*009c*/ 	.byte	0x04, 0x10
        /*009e*/ 	.short	(.L_31 - .L_30)
.L_30:
        /*00a0*/ 	.word	0x00000100
        /*00a4*/ 	.word	0x00000001
        /*00a8*/ 	.word	0x00000001


	//----- nvinfo : EIATTR_CBANK_PARAM_SIZE
	.align		4
.L_31:
        /*00ac*/ 	.byte	0x03, 0x19
        /*00ae*/ 	.short	0x0038


	//----- nvinfo : EIATTR_PARAM_CBANK
	.align		4
        /*00b0*/ 	.byte	0x04, 0x0a
        /*00b2*/ 	.short	(.L_33 - .L_32)
	.align		4
.L_32:
        /*00b4*/ 	.word	index@(.nv.constant0.triton_poi_fused__native_batch_norm_legit_no_training_silu_18)
        /*00b8*/ 	.short	0x0210
        /*00ba*/ 	.short	0x0038


	//----- nvinfo : EIATTR_SW_WAR
	.align		4
.L_33:
        /*00bc*/ 	.byte	0x04, 0x36
        /*00be*/ 	.short	(.L_35 - .L_34)
.L_34:
        /*00c0*/ 	.word	0x00000008
.L_35:


//--------------------- .nv.callgraph             --------------------------
	.section	.nv.callgraph,"",@"SHT_CUDA_CALLGRAPH"
	.align	4
	.sectionentsize	8
	.align		4
        /*0000*/ 	.word	0x00000000
	.align		4
        /*0004*/ 	.word	0xffffffff
	.align		4
        /*0008*/ 	.word	0x00000000
	.align		4
        /*000c*/ 	.word	0xfffffffe
	.align		4
        /*0010*/ 	.word	0x00000000
	.align		4
        /*0014*/ 	.word	0xfffffffd
	.align		4
        /*0018*/ 	.word	0x00000000
	.align		4
        /*001c*/ 	.word	0xfffffffc


//--------------------- .nv.constant4             --------------------------
	.section	.nv.constant4,"a",@progbits
	.align	8
	.align		8
.nv.constant4:
        /*0000*/ 	.dword	_$_str
	.align		8
        /*0008*/ 	.dword	_$_str_$_2


//--------------------- .text.triton_poi_fused__native_batch_norm_legit_no_training_silu_18 --------------------------
	.section	.text.triton_poi_fused__native_batch_norm_legit_no_training_silu_18,"ax",@progbits
	.sectionflags	@"SHF_BARRIERS=1"
	.align	128
        .global         triton_poi_fused__native_batch_norm_legit_no_training_silu_18
        .type           triton_poi_fused__native_batch_norm_legit_no_training_silu_18,@function
        .size           triton_poi_fused__native_batch_norm_legit_no_training_silu_18,(.L_x_1 - triton_poi_fused__native_batch_norm_legit_no_training_silu_18)
        .other          triton_poi_fused__native_batch_norm_legit_no_training_silu_18,@"STO_CUDA_ENTRY STV_DEFAULT"
triton_poi_fused__native_batch_norm_legit_no_training_silu_18:
.text.triton_poi_fused__native_batch_norm_legit_no_training_silu_18:
[----:B------:R-:W0:Y:S01]  /*0000*/  LDC R1, c[0x0][0x28] ;  /* 0x00000a00ff017b82 */ /* 0x000e220000000800 */
[----:B------:R-:W1:Y:S07]  /*0010*/  S2R R0, SR_TID.X ;  /* 0x0000000000007919 */ /* 0x000e6e0000002100 */
[----:B------:R-:W2:Y:S01]  /*0020*/  LDC.64 R28, c[0x0][0x210] ;  /* 0x00008400ff1c7b82 */ /* 0x000ea20000000a00 */
[----:B------:R-:W-:Y:S02]  /*0030*/  CS2R R4, SRZ ;  /* 0x0000000000047805 */ /* 0x000fe4000001ff00 */
[----:B------:R-:W-:Y:S01]  /*0040*/  CS2R R6, SRZ ;  /* 0x0000000000067805 */ /* 0x000fe2000001ff00 */
[----:B------:R-:W3:Y:S01]  /*0050*/  S2R R33, SR_CTAID.X ;  /* 0x0000000000217919 */ /* 0x000ee20000002500 */
[----:B------:R-:W-:Y:S01]  /*0060*/  ULDC.64 UR6, c[0x0][0x208] ;  /* 0x0000820000067ab9 */ /* 0x000fe20000000a00 */
[----:B------:R-:W4:Y:S02]  /*0070*/  S2R R3, SR_CTAID.Y ;  /* 0x0000000000037919 */ /* 0x000f240000002600 */
[----:B------:R-:W5:Y:S08]  /*0080*/  LDC.64 R36, c[0x0][0x220] ;  /* 0x00008800ff247b82 */ /* 0x000f700000000a00 */
[----:B------:R-:W5:Y:S01]  /*0090*/  LDC.64 R26, c[0x0][0x218] ;  /* 0x00008600ff1a7b82 */ /* 0x000f620000000a00 */
[----:B-1----:R-:W-:-:S02]  /*00a0*/  SHF.R.U32.HI R32, RZ, 0x2, R0 ;  /* 0x00000002ff207819 */ /* 0x002fc40000011600 */
[----:B------:R-:W-:Y:S02]  /*00b0*/  SHF.L.U32 R2, R0, 0x2, RZ ;  /* 0x0000000200027819 */ /* 0x000fe400000006ff */
[----:B---3--:R-:W-:Y:S02]  /*00c0*/  SHF.L.U32 R33, R33, 0x4, RZ ;  /* 0x0000000421217819 */ /* 0x008fe400000006ff */
[----:B------:R-:W-:Y:S02]  /*00d0*/  SGXT.U32 R32, R32, 0x6 ;  /* 0x000000062020781a */ /* 0x000fe40000000000 */
[----:B------:R-:W-:Y:S02]  /*00e0*/  LOP3.LUT R34, R33, 0xc, R2, 0xf8, !PT ;  /* 0x0000000c21227812 */ /* 0x000fe400078ef802 */
[----:B----4-:R-:W-:Y:S02]  /*00f0*/  PRMT R35, R32, 0x6540, R3 ;  /* 0x0000654020237816 */ /* 0x010fe40000000003 */
[----:B------:R-:W-:-:S02]  /*0100*/  ISETP.GE.AND P0, PT, R34, 0x80, PT ;  /* 0x000000802200780c */ /* 0x000fc40003f06270 */
[----:B------:R-:W-:-:S04]  /*0110*/  LEA R35, R35, R34, 0x7 ;  /* 0x0000002223237211 */ /* 0x000fc800078e38ff */
[----:B------:R-:W-:Y:S02]  /*0120*/  IADD3 R19, R35, 0x4000, RZ ;  /* 0x0000400023137810 */ /* 0x000fe40007ffe0ff */
[----:B------:R-:W-:-:S03]  /*0130*/  CS2R R20, SRZ ;  /* 0x0000000000147805 */ /* 0x000fc6000001ff00 */
[----:B--2---:R-:W-:Y:S01]  /*0140*/  IMAD.WIDE R18, R19, 0x4, R28 ;  /* 0x0000000413127825 */ /* 0x004fe200078e021c */
[----:B------:R-:W-:Y:S02]  /*0150*/  CS2R R22, SRZ ;  /* 0x0000000000167805 */ /* 0x000fe4000001ff00 */
[----:B------:R-:W-:Y:S02]  /*0160*/  CS2R R8, SRZ ;  /* 0x0000000000087805 */ /* 0x000fe4000001ff00 */
[----:B------:R-:W-:Y:S01]  /*0170*/  CS2R R10, SRZ ;  /* 0x00000000000a7805 */ /* 0x000fe2000001ff00 */
[C---:B-----5:R-:W-:Y:S01]  /*0180*/  IMAD.WIDE R36, R34.reuse, 0x4, R36 ;  /* 0x0000000422247825 */ /* 0x060fe200078e0224 */
[----:B------:R1:W2:Y:S01]  /*0190*/  @!P0 LDG.E.EL.128 R4, desc[UR6][R18.64] ;  /* 0x0000000612048981 */ /* 0x0002a2000c2e1d00 */
[----:B------:R-:W-:Y:S02]  /*01a0*/  CS2R R16, SRZ ;  /* 0x0000000000107805 */ /* 0x000fe4000001ff00 */
[----:B------:R-:W-:Y:S01]  /*01b0*/  IADD3 R31, R35, 0x6000, RZ ;  /* 0x00006000231f7810 */ /* 0x000fe20007ffe0ff */
[----:B0-----:R-:W-:Y:S01]  /*01c0*/  IMAD.WIDE R26, R34, 0x4, R26 ;  /* 0x00000004221a7825 */ /* 0x001fe200078e021a */
[----:B------:R-:W3:Y:S01]  /*01d0*/  @!P0 LDG.E.EL.128 R20, desc[UR6][R36.64] ;  /* 0x0000000624148981 */ /* 0x000ee2000c2e1d00 */
[----:B------:R-:W-:-:S02]  /*01e0*/  CS2R R12, SRZ ;  /* 0x00000000000c7805 */ /* 0x000fc4000001ff00 */
[----:B------:R-:W-:Y:S01]  /*01f0*/  CS2R R14, SRZ ;  /* 0x00000000000e7805 */ /* 0x000fe2000001ff00 */
[--C-:B------:R-:W-:Y:S01]  /*0200*/  IMAD.WIDE R24, R35, 0x4, R28.reuse ;  /* 0x0000000423187825 */ /* 0x100fe200078e021c */
[----:B-1----:R-:W-:Y:S02]  /*0210*/  CS2R R18, SRZ ;  /* 0x0000000000127805 */ /* 0x002fe4000001ff00 */
[----:B------:R-:W-:Y:S02]  /*0220*/  IADD3 R35, R35, 0x2000, RZ ;  /* 0x0000200023237810 */ /* 0x000fe40007ffe0ff */
[----:B------:R0:W4:Y:S01]  /*0230*/  @!P0 LDG.E.EL.128 R8, desc[UR6][R24.64] ;  /* 0x0000000618088981 */ /* 0x000122000c2e1d00 */
[----:B------:R-:W-:-:S03]  /*0240*/  IMAD.WIDE R30, R31, 0x4, R28 ;  /* 0x000000041f1e7825 */ /* 0x000fc600078e021c */
[----:B------:R1:W2:Y:S01]  /*0250*/  @!P0 LDG.E.EL.128 R16, desc[UR6][R26.64] ;  /* 0x000000061a108981 */ /* 0x0002a2000c2e1d00 */
[----:B------:R-:W-:-:S03]  /*0260*/  IMAD.WIDE R28, R35, 0x4, R28 ;  /* 0x00000004231c7825 */ /* 0x000fc600078e021c */
[----:B------:R5:W4:Y:S01]  /*0270*/  @!P0 LDG.E.EL.128 R12, desc[UR6][R30.64] ;  /* 0x000000061e0c8981 */ /* 0x000b22000c2e1d00 */
[----:B0-----:R-:W-:Y:S02]  /*0280*/  CS2R R24, SRZ ;  /* 0x0000000000187805 */ /* 0x001fe4000001ff00 */
[----:B-1----:R-:W-:Y:S01]  /*0290*/  CS2R R26, SRZ ;  /* 0x00000000001a7805 */ /* 0x002fe2000001ff00 */
[----:B-----5:R-:W0:Y:S05]  /*02a0*/  LDC.64 R30, c[0x0][0x228] ;  /* 0x00008a00ff1e7b82 */ /* 0x020e2a0000000a00 */
[----:B------:R1:W5:Y:S02]  /*02b0*/  @!P0 LDG.E.EL.128 R24, desc[UR6][R28.64] ;  /* 0x000000061c188981 */ /* 0x000364000c2e1d00 */
[----:B-1----:R-:W-:Y:S01]  /*02c0*/  CS2R R28, SRZ ;  /* 0x00000000001c7805 */ /* 0x002fe2000001ff00 */
[----:B0-----:R-:W-:Y:S01]  /*02d0*/  IMAD.WIDE R36, R34, 0x4, R30 ;  /* 0x0000000422247825 */ /* 0x001fe200078e021e */
[----:B------:R-:W-:-:S06]  /*02e0*/  CS2R R30, SRZ ;  /* 0x00000000001e7805 */ /* 0x000fcc000001ff00 */
[----:B------:R0:W5:Y:S01]  /*02f0*/  @!P0 LDG.E.EL.128 R28, desc[UR6][R36.64] ;  /* 0x00000006241c8981 */ /* 0x000162000c2e1d00 */
[----:B---3--:R-:W-:Y:S01]  /*0300*/  FADD R35, R20, 0.0010000000474974513054 ;  /* 0x3a83126f14237421 */ /* 0x008fe20000000000 */
[----:B------:R-:W-:Y:S01]  /*0310*/  FADD R22, R22, 0.0010000000474974513054 ;  /* 0x3a83126f16167421 */ /* 0x000fe20000000000 */
[C---:B--2---:R-:W-:Y:S02]  /*0320*/  FADD R20, -R19.reuse, R7 ;  /* 0x0000000713147221 */ /* 0x044fe40000000100 */
[----:B------:R-:W1:Y:S01]  /*0330*/  MUFU.SQRT R7, R35 ;  /* 0x0000002300077308 */ /* 0x000e620000002000 */
[C---:B----4-:R-:W-:Y:S01]  /*0340*/  FADD R11, -R19.reuse, R11 ;  /* 0x0000000b130b7221 */ /* 0x050fe20000000100 */
[C---:B------:R-:W-:Y:S01]  /*0350*/  FADD R15, -R19.reuse, R15 ;  /* 0x0000000f130f7221 */ /* 0x040fe20000000100 */
[C---:B------:R-:W-:Y:S01]  /*0360*/  FADD R10, -R18.reuse, R10 ;  /* 0x0000000a120a7221 */ /* 0x040fe20000000100 */
[C---:B------:R-:W-:Y:S01]  /*0370*/  FADD R14, -R18.reuse, R14 ;  /* 0x0000000e120e7221 */ /* 0x040fe20000000100 */
[----:B-----5:R-:W-:Y:S01]  /*0380*/  FADD R27, -R19, R27 ;  /* 0x0000001b131b7221 */ /* 0x020fe20000000100 */
[C---:B------:R-:W-:Y:S01]  /*0390*/  FADD R19, -R18.reuse, R6 ;  /* 0x0000000612137221 */ /* 0x040fe20000000100 */
[----:B------:R-:W-:Y:S01]  /*03a0*/  FADD R6, R21, 0.0010000000474974513054 ;  /* 0x3a83126f15067421 */ /* 0x000fe20000000000 */
[----:B------:R-:W-:-:S02]  /*03b0*/  FADD R26, -R18, R26 ;  /* 0x0000001a121a7221 */ /* 0x000fc40000000100 */
[----:B------:R-:W2:Y:S01]  /*03c0*/  MUFU.SQRT R18, R22 ;  /* 0x0000001600127308 */ /* 0x000ea20000002000 */
[----:B-1----:R-:W-:-:S07]  /*03d0*/  FSETP.GT.AND P5, PT, R7, 8.50705917302346158658e+37, PT ;  /* 0x7e8000000700780b */ /* 0x002fce0003fa4000 */
[----:B------:R-:W1:Y:S01]  /*03e0*/  MUFU.SQRT R6, R6 ;  /* 0x0000000600067308 */ /* 0x000e620000002000 */
[----:B------:R-:W-:Y:S01]  /*03f0*/  FSETP.GEU.AND P6, PT, R7, 1.175494350822287508e-38, PT ;  /* 0x008000000700780b */ /* 0x000fe20003fce000 */
[----:B------:R-:W-:-:S04]  /*0400*/  FADD R23, R23, 0.0010000000474974513054 ;  /* 0x3a83126f17177421 */ /* 0x000fc80000000000 */
[----:B------:R-:W-:Y:S01]  /*0410*/  @P5 FMUL R7, R7, 0.25 ;  /* 0x3e80000007075820 */ /* 0x000fe20000400000 */
[----:B--2---:R-:W-:Y:S01]  /*0420*/  FSETP.GT.AND P3, PT, R18, 8.50705917302346158658e+37, PT ;  /* 0x7e8000001200780b */ /* 0x004fe20003f64000 */
[----:B------:R-:W-:Y:S01]  /*0430*/  FADD R22, -R16, R12 ;  /* 0x0000000c10167221 */ /* 0x000fe20000000100 */
[----:B------:R-:W-:Y:S02]  /*0440*/  FSETP.GEU.AND P4, PT, R18, 1.175494350822287508e-38, PT ;  /* 0x008000001200780b */ /* 0x000fe40003f8e000 */
[----:B-1----:R-:W-:-:S03]  /*0450*/  FSETP.GT.AND P1, PT, R6, 8.50705917302346158658e+37, PT ;  /* 0x7e8000000600780b */ /* 0x002fc60003f24000 */
[----:B------:R-:W-:Y:S01]  /*0460*/  @!P6 FMUL R7, R7, 16777216 ;  /* 0x4b8000000707e820 */ /* 0x000fe20000400000 */
[----:B------:R-:W-:Y:S01]  /*0470*/  FSETP.GEU.AND P2, PT, R6, 1.175494350822287508e-38, PT ;  /* 0x008000000600780b */ /* 0x000fe20003f4e000 */
[----:B------:R-:W-:Y:S01]  /*0480*/  HFMA2.MMA R12, -RZ, RZ, 1.625, 0 ;  /* 0x3e800000ff0c7435 */ /* 0x000fe200000001ff */
[----:B0-----:R-:W0:Y:S03]  /*0490*/  MUFU.SQRT R36, R23 ;  /* 0x0000001700247308 */ /* 0x001e260000002000 */
[----:B------:R-:W-:Y:S01]  /*04a0*/  @P3 FMUL R18, R18, 0.25 ;  /* 0x3e80000012123820 */ /* 0x000fe20000400000 */
[C---:B------:R-:W-:Y:S01]  /*04b0*/  FADD R9, -R17.reuse, R9 ;  /* 0x0000000911097221 */ /* 0x040fe20000000100 */
[C---:B------:R-:W-:Y:S01]  /*04c0*/  FADD R21, -R17.reuse, R5 ;  /* 0x0000000511157221 */ /* 0x040fe20000000100 */
[C---:B------:R-:W-:Y:S02]  /*04d0*/  FADD R13, -R17.reuse, R13 ;  /* 0x0000000d110d7221 */ /* 0x040fe40000000100 */
[----:B------:R-:W1:Y:S01]  /*04e0*/  MUFU.RCP R7, R7 ;  /* 0x0000000700077308 */ /* 0x000e620000001000 */
[----:B------:R-:W-:Y:S01]  /*04f0*/  @P1 FMUL R6, R6, 0.25 ;  /* 0x3e80000006061820 */ /* 0x000fe20000400000 */
[----:B------:R-:W-:Y:S01]  /*0500*/  FADD R25, -R17, R25 ;  /* 0x0000001911197221 */ /* 0x000fe20000000100 */
[----:B------:R-:W-:Y:S01]  /*0510*/  FADD R17, -R16, R4 ;  /* 0x0000000410117221 */ /* 0x000fe20000000100 */
[----:B------:R-:W-:Y:S01]  /*0520*/  FSEL R4, R12, 1, P5 ;  /* 0x3f8000000c047808 */ /* 0x000fe20002800000 */
[----:B------:R-:W-:Y:S01]  /*0530*/  @!P2 FMUL R6, R6, 16777216 ;  /* 0x4b8000000606a820 */ /* 0x000fe20000400000 */
[----:B------:R-:W-:Y:S01]  /*0540*/  @!P4 FMUL R18, R18, 16777216 ;  /* 0x4b8000001212c820 */ /* 0x000fe20000400000 */
[----:B------:R-:W-:Y:S01]  /*0550*/  FADD R37, -R16, R24 ;  /* 0x0000001810257221 */ /* 0x000fe20000000100 */
[----:B0-----:R-:W-:Y:S01]  /*0560*/  FSETP.GT.AND P5, PT, R36, 8.50705917302346158658e+37, PT ;  /* 0x7e8000002400780b */ /* 0x001fe20003fa4000 */
[----:B------:R-:W-:Y:S01]  /*0570*/  @!P6 FMUL R4, R4, 16777216 ;  /* 0x4b8000000404e820 */ /* 0x000fe20000400000 */
[----:B------:R-:W0:Y:S01]  /*0580*/  MUFU.RCP R24, R6 ;  /* 0x0000000600187308 */ /* 0x000e220000001000 */
[----:B------:R-:W-:-:S02]  /*0590*/  FSEL R5, R12, 1, P1 ;  /* 0x3f8000000c057808 */ /* 0x000fc40000800000 */
[----:B------:R-:W-:-:S05]  /*05a0*/  FSETP.GEU.AND P1, PT, R36, 1.175494350822287508e-38, PT ;  /* 0x008000002400780b */ /* 0x000fca0003f2e000 */
[----:B------:R-:W2:Y:S01]  /*05b0*/  MUFU.RCP R23, R18 ;  /* 0x0000001200177308 */ /* 0x000ea20000001000 */
[----:B-1----:R-:W-:Y:S01]  /*05c0*/  FMUL R7, R7, R4 ;  /* 0x0000000407077220 */ /* 0x002fe20000400000 */
[----:B------:R-:W-:Y:S01]  /*05d0*/  FSEL R4, R12, 1, P3 ;  /* 0x3f8000000c047808 */ /* 0x000fe20001800000 */
[----:B------:R-:W-:-:S04]  /*05e0*/  @!P2 FMUL R5, R5, 16777216 ;  /* 0x4b8000000505a820 */ /* 0x000fc80000400000 */
[----:B------:R-:W-:Y:S01]  /*05f0*/  @!P4 FMUL R4, R4, 16777216 ;  /* 0x4b8000000404c820 */ /* 0x000fe20000400000 */
[----:B------:R-:W-:Y:S01]  /*0600*/  @P5 FMUL R36, R36, 0.25 ;  /* 0x3e80000024245820 */ /* 0x000fe20000400000 */
[----:B0-----:R-:W-:-:S03]  /*0610*/  FMUL R24, R24, R5 ;  /* 0x0000000518187220 */ /* 0x001fc60000400000 */
[----:B------:R-:W-:Y:S01]  /*0620*/  @!P1 FMUL R36, R36, 16777216 ;  /* 0x4b80000024249820 */ /* 0x000fe20000400000 */
[----:B--2---:R-:W-:Y:S02]  /*0630*/  FMUL R23, R23, R4 ;  /* 0x0000000417177220 */ /* 0x004fe40000400000 */
[----:B------:R-:W0:Y:S01]  /*0640*/  LDC.64 R4, c[0x0][0x230] ;  /* 0x00008c00ff047b82 */ /* 0x000e220000000a00 */
[----:B------:R-:W-:Y:S02]  /*0650*/  FADD R8, -R16, R8 ;  /* 0x0000000810087221 */ /* 0x000fe40000000100 */
[----:B------:R1:W2:Y:S01]  /*0660*/  MUFU.RCP R16, R36 ;  /* 0x0000002400107308 */ /* 0x0002a20000001000 */
[----:B------:R-:W-:-:S05]  /*0670*/  FSEL R35, R12, 1, P5 ;  /* 0x3f8000000c237808 */ /* 0x000fca0002800000 */
[----:B------:R-:W-:Y:S01]  /*0680*/  @!P1 FMUL R35, R35, 16777216 ;  /* 0x4b80000023239820 */ /* 0x000fe20000400000 */
[-C--:B------:R-:W-:Y:S01]  /*0690*/  FMUL R18, R25, R24.reuse ;  /* 0x0000001819127220 */ /* 0x080fe20000400000 */
[-C--:B------:R-:W-:Y:S01]  /*06a0*/  FMUL R13, R13, R24.reuse ;  /* 0x000000180d0d7220 */ /* 0x080fe20000400000 */
[-C--:B-1----:R-:W-:Y:S01]  /*06b0*/  FMUL R36, R21, R24.reuse ;  /* 0x0000001815247220 */ /* 0x082fe20000400000 */
[-C--:B------:R-:W-:Y:S01]  /*06c0*/  FMUL R37, R37, R7.reuse ;  /* 0x0000000725257220 */ /* 0x080fe20000400000 */
[-C--:B------:R-:W-:Y:S01]  /*06d0*/  FMUL R17, R17, R7.reuse ;  /* 0x0000000711117220 */ /* 0x080fe20000400000 */
[----:B------:R-:W-:Y:S01]  /*06e0*/  FMUL R22, R22, R7 ;  /* 0x0000000716167220 */ /* 0x000fe20000400000 */
[----:B--2---:R-:W-:Y:S01]  /*06f0*/  FMUL R16, R16, R35 ;  /* 0x0000002310107220 */ /* 0x004fe20000400000 */
[----:B------:R-:W-:Y:S01]  /*0700*/  FMUL R35, R8, R7 ;  /* 0x0000000708237220 */ /* 0x000fe20000400000 */
[----:B------:R-:W-:Y:S01]  /*0710*/  FMUL R8, R9, R24 ;  /* 0x0000001809087220 */ /* 0x000fe20000400000 */
[----:B------:R-:W-:Y:S01]  /*0720*/  CS2R R6, SRZ ;  /* 0x0000000000067805 */ /* 0x000fe2000001ff00 */
[----:B0-----:R-:W-:Y:S01]  /*0730*/  IMAD.WIDE R24, R34, 0x4, R4 ;  /* 0x0000000422187825 */ /* 0x001fe200078e0204 */
[----:B------:R-:W-:-:S06]  /*0740*/  CS2R R4, SRZ ;  /* 0x0000000000047805 */ /* 0x000fcc000001ff00 */
[----:B------:R0:W2:Y:S01]  /*0750*/  @!P0 LDG.E.EL.128 R4, desc[UR6][R24.64] ;  /* 0x0000000618048981 */ /* 0x0000a2000c2e1d00 */
[----:B------:R-:W1:Y:S01]  /*0760*/  S2UR UR5, SR_CgaCtaId ;  /* 0x00000000000579c3 */ /* 0x000e620000008800 */
[-C--:B0-----:R-:W-:Y:S01]  /*0770*/  FMUL R25, R26, R23.reuse ;  /* 0x000000171a197220 */ /* 0x081fe20000400000 */
[-C--:B------:R-:W-:Y:S01]  /*0780*/  FMUL R24, R11, R16.reuse ;  /* 0x000000100b187220 */ /* 0x080fe20000400000 */
[----:B------:R-:W-:Y:S01]  /*0790*/  FMUL R26, R20, R16 ;  /* 0x00000010141a7220 */ /* 0x000fe20000400000 */
[----:B------:R-:W-:Y:S01]  /*07a0*/  FMUL R19, R19, R23 ;  /* 0x0000001713137220 */ /* 0x000fe20000400000 */
[----:B------:R-:W-:Y:S02]  /*07b0*/  UMOV UR4, 0x400 ;  /* 0x0000040000047882 */ /* 0x000fe40000000000 */
[----:B-1----:R-:W-:Y:S01]  /*07c0*/  UPRMT UR4, UR5, 0x654, UR4 ;  /* 0x0000065405047896 */ /* 0x002fe20008000004 */
[----:B--2---:R-:W-:Y:S01]  /*07d0*/  FFMA R35, R35, R28, R4 ;  /* 0x0000001c23237223 */ /* 0x004fe20000000004 */
[----:B------:R-:W-:-:S03]  /*07e0*/  FFMA R8, R8, R29, R5 ;  /* 0x0000001d08087223 */ /* 0x000fc60000000005 */
[----:B------:R-:W-:Y:S01]  /*07f0*/  FADD R21, RZ, -R35 ;  /* 0x80000023ff157221 */ /* 0x000fe20000000000 */
[----:B------:R-:W-:Y:S01]  /*0800*/  FADD R9, RZ, -R8 ;  /* 0x80000008ff097221 */ /* 0x000fe20000000000 */
[-CC-:B------:R-:W-:Y:S01]  /*0810*/  FFMA R18, R18, R29.reuse, R5.reuse ;  /* 0x0000001d12127223 */ /* 0x180fe20000000005 */
[-CC-:B------:R-:W-:Y:S01]  /*0820*/  FFMA R36, R36, R29.reuse, R5.reuse ;  /* 0x0000001d24247223 */ /* 0x180fe20000000005 */
[----:B------:R-:W-:Y:S01]  /*0830*/  FMUL R21, R21, 1.4426950216293334961 ;  /* 0x3fb8aa3b15157820 */ /* 0x000fe20000400000 */
[----:B------:R-:W-:Y:S01]  /*0840*/  FFMA R13, R13, R29, R5 ;  /* 0x0000001d0d0d7223 */ /* 0x000fe20000000005 */
[----:B------:R-:W-:Y:S01]  /*0850*/  FMUL R5, R10, R23 ;  /* 0x000000170a057220 */ /* 0x000fe20000400000 */
[----:B------:R-:W-:Y:S02]  /*0860*/  FMUL R9, R9, 1.4426950216293334961 ;  /* 0x3fb8aa3b09097820 */ /* 0x000fe40000400000 */
[----:B------:R-:W-:Y:S01]  /*0870*/  FSETP.GEU.AND P0, PT, R21, -126, PT ;  /* 0xc2fc00001500780b */ /* 0x000fe20003f0e000 */
[----:B------:R-:W-:-:S02]  /*0880*/  FFMA R5, R5, R30, R6 ;  /* 0x0000001e05057223 */ /* 0x000fc40000000006 */
[----:B------:R-:W-:Y:S02]  /*0890*/  FSETP.GEU.AND P1, PT, R9, -126, PT ;  /* 0xc2fc00000900780b */ /* 0x000fe40003f2e000 */
[----:B------:R-:W-:-:S04]  /*08a0*/  FADD R10, RZ, -R5 ;  /* 0x80000005ff0a7221 */ /* 0x000fc80000000000 */
[----:B------:R-:W-:-:S04]  /*08b0*/  FMUL R10, R10, 1.4426950216293334961 ;  /* 0x3fb8aa3b0a0a7820 */ /* 0x000fc80000400000 */
[----:B------:R-:W-:Y:S01]  /*08c0*/  @!P0 FMUL R21, R21, 0.5 ;  /* 0x3f00000015158820 */ /* 0x000fe20000400000 */
[----:B------:R-:W-:Y:S02]  /*08d0*/  FSETP.GEU.AND P2, PT, R10, -126, PT ;  /* 0xc2fc00000a00780b */ /* 0x000fe40003f4e000 */
[----:B------:R-:W-:-:S03]  /*08e0*/  @!P1 FMUL R9, R9, 0.5 ;  /* 0x3f00000009099820 */ /* 0x000fc60000400000 */
[----:B------:R-:W0:Y:S01]  /*08f0*/  MUFU.EX2 R21, R21 ;  /* 0x0000001500157308 */ /* 0x000e220000000800 */
[-CC-:B------:R-:W-:Y:S01]  /*0900*/  FFMA R37, R37, R28.reuse, R4.reuse ;  /* 0x0000001c25257223 */ /* 0x180fe20000000004 */
[-CC-:B------:R-:W-:Y:S01]  /*0910*/  FFMA R17, R17, R28.reuse, R4.reuse ;  /* 0x0000001c11117223 */ /* 0x180fe20000000004 */
[----:B------:R-:W-:-:S05]  /*0920*/  FFMA R22, R22, R28, R4 ;  /* 0x0000001c16167223 */ /* 0x000fca0000000004 */
[----:B------:R-:W1:Y:S01]  /*0930*/  MUFU.EX2 R9, R9 ;  /* 0x0000000900097308 */ /* 0x000e620000000800 */
[----:B------:R-:W2:Y:S01]  /*0940*/  S2R R4, SR_TID.X ;  /* 0x0000000000047919 */ /* 0x000ea20000002100 */
[----:B------:R-:W-:Y:S01]  /*0950*/  @!P2 FMUL R10, R10, 0.5 ;  /* 0x3f0000000a0aa820 */ /* 0x000fe20000400000 */
[----:B0-----:R-:W-:-:S05]  /*0960*/  @!P0 FMUL R21, R21, R21 ;  /* 0x0000001515158220 */ /* 0x001fca0000400000 */
[----:B------:R-:W0:Y:S01]  /*0970*/  MUFU.EX2 R10, R10 ;  /* 0x0000000a000a7308 */ /* 0x000e220000000800 */
[----:B------:R-:W-:Y:S01]  /*0980*/  FFMA R11, R25, R30, R6 ;  /* 0x0000001e190b7223 */ /* 0x000fe20000000006 */
[----:B------:R-:W-:Y:S01]  /*0990*/  FADD R21, R21, 1 ;  /* 0x3f80000015157421 */ /* 0x000fe20000000000 */
[----:B-1----:R-:W-:-:S04]  /*09a0*/  @!P1 FMUL R9, R9, R9 ;  /* 0x0000000909099220 */ /* 0x002fc80000400000 */
[----:B------:R-:W-:Y:S01]  /*09b0*/  FSETP.GT.AND P0, PT, R21, 8.50705917302346158658e+37, PT ;  /* 0x7e8000001500780b */ /* 0x000fe20003f04000 */
[----:B------:R-:W-:-:S05]  /*09c0*/  FADD R25, R9, 1 ;  /* 0x3f80000009197421 */ /* 0x000fca0000000000 */
[----:B------:R-:W-:Y:S01]  /*09d0*/  FSETP.GT.AND P1, PT, R25, 8.50705917302346158658e+37, PT ;  /* 0x7e8000001900780b */ /* 0x000fe20003f24000 */
[----:B0-----:R-:W-:Y:S01]  /*09e0*/  @!P2 FMUL R10, R10, R10 ;  /* 0x0000000a0a0aa220 */ /* 0x001fe20000400000 */
[----:B------:R-:W-:-:S03]  /*09f0*/  FFMA R9, R26, R31, R7 ;  /* 0x0000001f1a097223 */ /* 0x000fc60000000007 */
[----:B------:R-:W-:Y:S02]  /*0a00*/  FADD R26, R10, 1 ;  /* 0x3f8000000a1a7421 */ /* 0x000fe40000000000 */
[----:B------:R-:W-:Y:S01]  /*0a10*/  @P0 FMUL R21, R21, 0.25 ;  /* 0x3e80000015150820 */ /* 0x000fe20000400000 */
[----:B------:R-:W-:Y:S01]  /*0a20*/  FMUL R23, R14, R23 ;  /* 0x000000170e177220 */ /* 0x000fe20000400000 */
[-C--:B------:R-:W-:Y:S01]  /*0a30*/  FMUL R28, R27, R16.reuse ;  /* 0x000000101b1c7220 */ /* 0x080fe20000400000 */
[----:B------:R-:W-:Y:S01]  /*0a40*/  FMUL R16, R15, R16 ;  /* 0x000000100f107220 */ /* 0x000fe20000400000 */
[----:B------:R-:W-:Y:S01]  /*0a50*/  FSETP.GT.AND P3, PT, R26, 8.50705917302346158658e+37, PT ;  /* 0x7e8000001a00780b */ /* 0x000fe20003f64000 */
[-CC-:B------:R-:W-:Y:S01]  /*0a60*/  FFMA R14, R19, R30.reuse, R6.reuse ;  /* 0x0000001e130e7223 */ /* 0x180fe20000000006 */
[----:B--2---:R-:W-:Y:S01]  /*0a70*/  SHF.L.U32 R15, R4, 0xa, RZ ;  /* 0x0000000a040f7819 */ /* 0x004fe200000006ff */
[----:B------:R-:W-:Y:S01]  /*0a80*/  @P1 FMUL R25, R25, 0.25 ;  /* 0x3e80000019191820 */ /* 0x000fe20000400000 */
[----:B------:R-:W-:Y:S01]  /*0a90*/  FFMA R6, R23, R30, R6 ;  /* 0x0000001e17067223 */ /* 0x000fe20000000006 */
[----:B------:R-:W-:Y:S01]  /*0aa0*/  FFMA R23, R24, R31, R7 ;  /* 0x0000001f18177223 */ /* 0x000fe20000000007 */
[----:B------:R-:W0:Y:S01]  /*0ab0*/  MUFU.RCP R21, R21 ;  /* 0x0000001500157308 */ /* 0x000e220000001000 */
[----:B------:R-:W-:-:S02]  /*0ac0*/  LOP3.LUT R15, R15, 0xc00, RZ, 0xc0, !PT ;  /* 0x00000c000f0f7812 */ /* 0x000fc400078ec0ff */
[----:B------:R-:W-:Y:S02]  /*0ad0*/  FADD R27, RZ, -R23 ;  /* 0x80000017ff1b7221 */ /* 0x000fe40000000000 */
[----:B------:R-:W-:-:S03]  /*0ae0*/  LOP3.LUT R24, R15, 0x200, RZ, 0xfc, !PT ;  /* 0x000002000f187812 */ /* 0x000fc600078efcff */
[----:B------:R-:W1:Y:S01]  /*0af0*/  MUFU.RCP R25, R25 ;  /* 0x0000001900197308 */ /* 0x000e620000001000 */
[----:B------:R-:W-:Y:S01]  /*0b00*/  FMUL R27, R27, 1.4426950216293334961 ;  /* 0x3fb8aa3b1b1b7820 */ /* 0x000fe20000400000 */
[----:B------:R-:W-:Y:S01]  /*0b10*/  @P3 FMUL R26, R26, 0.25 ;  /* 0x3e8000001a1a3820 */ /* 0x000fe20000400000 */
[----:B------:R-:W-:Y:S01]  /*0b20*/  LEA.HI R29, R24, UR4, RZ, 0x1c ;  /* 0x00000004181d7c11 */ /* 0x000fe2000f8fe0ff */
[----:B------:R-:W-:Y:S01]  /*0b30*/  FFMA R20, R28, R31, R7 ;  /* 0x0000001f1c147223 */ /* 0x000fe20000000007 */
[----:B------:R-:W-:Y:S01]  /*0b40*/  FSEL R24, R12, 1, P0 ;  /* 0x3f8000000c187808 */ /* 0x000fe20000000000 */
[----:B------:R-:W-:Y:S01]  /*0b50*/  FADD R28, RZ, -R37 ;  /* 0x80000025ff1c7221 */ /* 0x000fe20000000000 */
[C---:B------:R-:W-:Y:S01]  /*0b60*/  LOP3.LUT R10, R15.reuse, 0x300, RZ, 0xfc, !PT ;  /* 0x000003000f0a7812 */ /* 0x040fe200078efcff */
[----:B------:R-:W2:Y:S01]  /*0b70*/  MUFU.RCP R26, R26 ;  /* 0x0000001a001a7308 */ /* 0x000ea20000001000 */
[----:B------:R-:W-:Y:S02]  /*0b80*/  LOP3.LUT R32, R15, R32, RZ, 0xfc, !PT ;  /* 0x000000200f207212 */ /* 0x000fe400078efcff */
[----:B------:R-:W-:-:S02]  /*0b90*/  FSETP.GEU.AND P0, PT, R27, -126, PT ;  /* 0xc2fc00001b00780b */ /* 0x000fc40003f0e000 */
[----:B------:R-:W-:Y:S01]  /*0ba0*/  FSEL R30, R12, 1, P1 ;  /* 0x3f8000000c1e7808 */ /* 0x000fe20000800000 */
[----:B------:R-:W-:Y:S01]  /*0bb0*/  FFMA R7, R16, R31, R7 ;  /* 0x0000001f10077223 */ /* 0x000fe20000000007 */
[----:B0-----:R-:W-:Y:S01]  /*0bc0*/  FMUL R24, R21, R24 ;  /* 0x0000001815187220 */ /* 0x001fe20000400000 */
[----:B------:R-:W-:Y:S01]  /*0bd0*/  FMUL R28, R28, 1.4426950216293334961 ;  /* 0x3fb8aa3b1c1c7820 */ /* 0x000fe20000400000 */
[----:B------:R-:W-:Y:S01]  /*0be0*/  LEA.HI R31, R10, UR4, RZ, 0x1c ;  /* 0x000000040a1f7c11 */ /* 0x000fe2000f8fe0ff */
[----:B------:R-:W-:Y:S01]  /*0bf0*/  FADD R21, RZ, -R18 ;  /* 0x80000012ff157221 */ /* 0x000fe20000000000 */
[----:B------:R-:W-:Y:S01]  /*0c00*/  LEA R10, R32, R29, 0x2 ;  /* 0x0000001d200a7211 */ /* 0x000fe200078e10ff */
[----:B-1----:R-:W-:Y:S01]  /*0c10*/  FMUL R29, R25, R30 ;  /* 0x0000001e191d7220 */ /* 0x002fe20000400000 */
[----:B------:R-:W-:Y:S01]  /*0c20*/  FSETP.GEU.AND P1, PT, R28, -126, PT ;  /* 0xc2fc00001c00780b */ /* 0x000fe20003f2e000 */
[----:B------:R-:W-:Y:S02]  /*0c30*/  FMUL R25, R21, 1.4426950216293334961 ;  /* 0x3fb8aa3b15197820 */ /* 0x000fe40000400000 */
[----:B------:R-:W-:Y:S01]  /*0c40*/  FMUL R21, R8, R29 ;  /* 0x0000001d08157220 */ /* 0x000fe20000400000 */
[----:B------:R-:W-:Y:S01]  /*0c50*/  FADD R8, RZ, -R11 ;  /* 0x8000000bff087221 */ /* 0x000fe20000000000 */
[----:B------:R-:W-:Y:S01]  /*0c60*/  FSEL R29, R12, 1, P3 ;  /* 0x3f8000000c1d7808 */ /* 0x000fe20001800000 */
[----:B------:R-:W-:Y:S01]  /*0c70*/  @!P0 FMUL R27, R27, 0.5 ;  /* 0x3f0000001b1b8820 */ /* 0x000fe20000400000 */
[----:B------:R-:W-:Y:S01]  /*0c80*/  FSETP.GEU.AND P2, PT, R25, -126, PT ;  /* 0xc2fc00001900780b */ /* 0x000fe20003f4e000 */
[----:B------:R-:W-:-:S02]  /*0c90*/  FMUL R8, R8, 1.4426950216293334961 ;  /* 0x3fb8aa3b08087820 */ /* 0x000fc40000400000 */
[----:B--2---:R-:W-:Y:S01]  /*0ca0*/  FMUL R30, R26, R29 ;  /* 0x0000001d1a1e7220 */ /* 0x004fe20000400000 */
[----:B------:R-:W-:Y:S01]  /*0cb0*/  FADD R26, RZ, -R20 ;  /* 0x80000014ff1a7221 */ /* 0x000fe20000000000 */
[----:B------:R-:W0:Y:S01]  /*0cc0*/  MUFU.EX2 R27, R27 ;  /* 0x0000001b001b7308 */ /* 0x000e220000000800 */
[----:B------:R-:W-:Y:S01]  /*0cd0*/  FSETP.GEU.AND P4, PT, R8, -126, PT ;  /* 0xc2fc00000800780b */ /* 0x000fe20003f8e000 */
[----:B------:R-:W-:Y:S01]  /*0ce0*/  @!P1 FMUL R28, R28, 0.5 ;  /* 0x3f0000001c1c9820 */ /* 0x000fe20000400000 */
[C---:B------:R-:W-:Y:S01]  /*0cf0*/  LOP3.LUT R16, R15.reuse, 0x100, RZ, 0xfc, !PT ;  /* 0x000001000f107812 */ /* 0x040fe200078efcff */
[----:B------:R-:W-:Y:S01]  /*0d00*/  FMUL R26, R26, 1.4426950216293334961 ;  /* 0x3fb8aa3b1a1a7820 */ /* 0x000fe20000400000 */
[----:B------:R-:W-:Y:S02]  /*0d10*/  LEA.HI R19, R15, UR4, RZ, 0x1c ;  /* 0x000000040f137c11 */ /* 0x000fe4000f8fe0ff */
[----:B------:R-:W-:Y:S01]  /*0d20*/  LEA.HI R15, R16, UR4, RZ, 0x1c ;  /* 0x00000004100f7c11 */ /* 0x000fe2000f8fe0ff */
[----:B------:R-:W-:Y:S01]  /*0d30*/  @!P2 FMUL R25, R25, 0.5 ;  /* 0x3f0000001919a820 */ /* 0x000fe20000400000 */
[----:B------:R-:W1:Y:S01]  /*0d40*/  MUFU.EX2 R28, R28 ;  /* 0x0000001c001c7308 */ /* 0x000e620000000800 */
[----:B------:R-:W-:Y:S01]  /*0d50*/  FSETP.GEU.AND P3, PT, R26, -126, PT ;  /* 0xc2fc00001a00780b */ /* 0x000fe20003f6e000 */
[----:B------:R-:W-:Y:S01]  /*0d60*/  FADD R29, RZ, -R17 ;  /* 0x80000011ff1d7221 */ /* 0x000fe20000000000 */
[----:B------:R-:W-:-:S02]  /*0d70*/  LEA R16, R32, R15, 0x2 ;  /* 0x0000000f20107211 */ /* 0x000fc400078e10ff */
[----:B------:R-:W-:Y:S01]  /*0d80*/  LEA R15, R32, R31, 0x2 ;  /* 0x0000001f200f7211 */ /* 0x000fe200078e10ff */
[----:B------:R-:W-:Y:S01]  /*0d90*/  FMUL R31, R29, 1.4426950216293334961 ;  /* 0x3fb8aa3b1d1f7820 */ /* 0x000fe20000400000 */
[----:B------:R-:W-:Y:S01]  /*0da0*/  @!P4 FMUL R8, R8, 0.5 ;  /* 0x3f0000000808c820 */ /* 0x000fe20000400000 */
[----:B------:R-:W2:Y:S01]  /*0db0*/  MUFU.EX2 R25, R25 ;  /* 0x0000001900197308 */ /* 0x000ea20000000800 */
[----:B0-----:R-:W-:Y:S02]  /*0dc0*/  @!P0 FMUL R27, R27, R27 ;  /* 0x0000001b1b1b8220 */ /* 0x001fe40000400000 */
[----:B------:R-:W-:-:S03]  /*0dd0*/  FSETP.GEU.AND P0, PT, R31, -126, PT ;  /* 0xc2fc00001f00780b */ /* 0x000fc60003f0e000 */
[----:B------:R-:W-:Y:S02]  /*0de0*/  @!P3 FMUL R26, R26, 0.5 ;  /* 0x3f0000001a1ab820 */ /* 0x000fe40000400000 */
[----:B------:R-:W0:Y:S01]  /*0df0*/  MUFU.EX2 R8, R8 ;  /* 0x0000000800087308 */ /* 0x000e220000000800 */
[----:B-1----:R-:W-:Y:S01]  /*0e00*/  @!P1 FMUL R28, R28, R28 ;  /* 0x0000001c1c1c9220 */ /* 0x002fe20000400000 */
[----:B------:R-:W-:Y:S01]  /*0e10*/  LEA R19, R32, R19, 0x2 ;  /* 0x0000001320137211 */ /* 0x000fe200078e10ff */
[----:B------:R-:W-:Y:S02]  /*0e20*/  FADD R32, R27, 1 ;  /* 0x3f8000001b207421 */ /* 0x000fe40000000000 */
[----:B------:R-:W-:Y:S01]  /*0e30*/  FADD R27, R28, 1 ;  /* 0x3f8000001c1b7421 */ /* 0x000fe20000000000 */
[----:B--2---:R-:W-:Y:S02]  /*0e40*/  @!P2 FMUL R25, R25, R25 ;  /* 0x000000191919a220 */ /* 0x004fe40000400000 */
[----:B------:R-:W1:Y:S01]  /*0e50*/  MUFU.EX2 R26, R26 ;  /* 0x0000001a001a7308 */ /* 0x000e620000000800 */
[----:B------:R-:W-:Y:S01]  /*0e60*/  @!P0 FMUL R31, R31, 0.5 ;  /* 0x3f0000001f1f8820 */ /* 0x000fe20000400000 */
[----:B------:R-:W-:Y:S01]  /*0e70*/  FSETP.GT.AND P1, PT, R32, 8.50705917302346158658e+37, PT ;  /* 0x7e8000002000780b */ /* 0x000fe20003f24000 */
[----:B------:R-:W-:Y:S01]  /*0e80*/  FMUL R5, R5, R30 ;  /* 0x0000001e05057220 */ /* 0x000fe20000400000 */
[----:B------:R-:W-:Y:S01]  /*0e90*/  FSETP.GT.AND P2, PT, R27, 8.50705917302346158658e+37, PT ;  /* 0x7e8000001b00780b */ /* 0x000fe20003f44000 */
[----:B------:R-:W-:Y:S01]  /*0ea0*/  FADD R30, R25, 1 ;  /* 0x3f800000191e7421 */ /* 0x000fe20000000000 */
[----:B0-----:R-:W-:-:S02]  /*0eb0*/  @!P4 FMUL R8, R8, R8 ;  /* 0x000000080808c220 */ /* 0x001fc40000400000 */
[----:B------:R0:W2:Y:S02]  /*0ec0*/  MUFU.EX2 R25, R31 ;  /* 0x0000001f00197308 */ /* 0x0000a40000000800 */
[----:B------:R-:W-:Y:S01]  /*0ed0*/  FADD R28, R8, 1 ;  /* 0x3f800000081c7421 */ /* 0x000fe20000000000 */
[----:B------:R-:W-:Y:S01]  /*0ee0*/  FSETP.GT.AND P4, PT, R30, 8.50705917302346158658e+37, PT ;  /* 0x7e8000001e00780b */ /* 0x000fe20003f84000 */
[----:B-1----:R-:W-:-:S03]  /*0ef0*/  @!P3 FMUL R26, R26, R26 ;  /* 0x0000001a1a1ab220 */ /* 0x002fc60000400000 */
[----:B------:R-:W-:Y:S01]  /*0f00*/  @P1 FMUL R32, R32, 0.25 ;  /* 0x3e80000020201820 */ /* 0x000fe20000400000 */
[----:B------:R-:W-:Y:S01]  /*0f10*/  FSETP.GT.AND P3, PT, R28, 8.50705917302346158658e+37, PT ;  /* 0x7e8000001c00780b */ /* 0x000fe20003f64000 */
[----:B------:R-:W-:Y:S01]  /*0f20*/  @P2 FMUL R27, R27, 0.25 ;  /* 0x3e8000001b1b2820 */ /* 0x000fe20000400000 */
[----:B------:R-:W-:Y:S01]  /*0f30*/  FADD R29, R26, 1 ;  /* 0x3f8000001a1d7421 */ /* 0x000fe20000000000 */
[----:B0-----:R-:W-:Y:S02]  /*0f40*/  FSEL R31, R12, 1, P1 ;  /* 0x3f8000000c1f7808 */ /* 0x001fe40000800000 */
[----:B------:R-:W0:Y:S01]  /*0f50*/  MUFU.RCP R32, R32 ;  /* 0x0000002000207308 */ /* 0x000e220000001000 */
[----:B--2---:R-:W-:Y:S01]  /*0f60*/  @!P0 FMUL R25, R25, R25 ;  /* 0x0000001919198220 */ /* 0x004fe20000400000 */
[----:B------:R-:W-:Y:S01]  /*0f70*/  FSETP.GT.AND P1, PT, R29, 8.50705917302346158658e+37, PT ;  /* 0x7e8000001d00780b */ /* 0x000fe20003f24000 */
[----:B------:R-:W-:Y:S02]  /*0f80*/  @P4 FMUL R30, R30, 0.25 ;  /* 0x3e8000001e1e4820 */ /* 0x000fe40000400000 */
[----:B------:R-:W-:-:S03]  /*0f90*/  FADD R25, R25, 1 ;  /* 0x3f80000019197421 */ /* 0x000fc60000000000 */
[----:B------:R-:W1:Y:S01]  /*0fa0*/  MUFU.RCP R27, R27 ;  /* 0x0000001b001b7308 */ /* 0x000e620000001000 */
[----:B------:R-:W-:Y:S01]  /*0fb0*/  @P3 FMUL R28, R28, 0.25 ;  /* 0x3e8000001c1c3820 */ /* 0x000fe20000400000 */
[----:B------:R-:W-:Y:S02]  /*0fc0*/  FSETP.GT.AND P0, PT, R25, 8.50705917302346158658e+37, PT ;  /* 0x7e8000001900780b */ /* 0x000fe40003f04000 */
[----:B------:R-:W-:-:S04]  /*0fd0*/  FSEL R26, R12, 1, P2 ;  /* 0x3f8000000c1a7808 */ /* 0x000fc80001000000 */
[----:B------:R-:W2:Y:S01]  /*0fe0*/  MUFU.RCP R30, R30 ;  /* 0x0000001e001e7308 */ /* 0x000ea20000001000 */
[----:B------:R-:W-:Y:S01]  /*0ff0*/  @P1 FMUL R29, R29, 0.25 ;  /* 0x3e8000001d1d1820 */ /* 0x000fe20000400000 */
[----:B0-----:R-:W-:-:S06]  /*1000*/  FMUL R8, R32, R31 ;  /* 0x0000001f20087220 */ /* 0x001fcc0000400000 */
[----:B------:R-:W0:Y:S01]  /*1010*/  MUFU.RCP R28, R28 ;  /* 0x0000001c001c7308 */ /* 0x000e220000001000 */
[----:B-1----:R-:W-:Y:S01]  /*1020*/  FMUL R26, R27, R26 ;  /* 0x0000001a1b1a7220 */ /* 0x002fe20000400000 */
[----:B------:R-:W-:Y:S01]  /*1030*/  FADD R27, RZ, -R36 ;  /* 0x80000024ff1b7221 */ /* 0x000fe20000000000 */
[----:B------:R-:W-:Y:S01]  /*1040*/  FMUL R8, R23, R8 ;  /* 0x0000000817087220 */ /* 0x000fe20000400000 */
[C---:B------:R-:W-:Y:S01]  /*1050*/  FSEL R23, R12.reuse, 1, P4 ;  /* 0x3f8000000c177808 */ /* 0x040fe20002000000 */
[----:B------:R-:W-:Y:S01]  /*1060*/  @P0 FMUL R25, R25, 0.25 ;  /* 0x3e80000019190820 */ /* 0x000fe20000400000 */
[----:B------:R-:W-:Y:S02]  /*1070*/  FMUL R27, R27, 1.4426950216293334961 ;  /* 0x3fb8aa3b1b1b7820 */ /* 0x000fe40000400000 */
[----:B------:R-:W1:Y:S01]  /*1080*/  MUFU.RCP R29, R29 ;  /* 0x0000001d001d7308 */ /* 0x000e620000001000 */
[----:B------:R-:W-:Y:S01]  /*1090*/  FSEL R31, R12, 1, P3 ;  /* 0x3f8000000c1f7808 */ /* 0x000fe20001800000 */
[----:B--2---:R-:W-:Y:S01]  /*10a0*/  FMUL R23, R30, R23 ;  /* 0x000000171e177220 */ /* 0x004fe20000400000 */
[----:B------:R-:W-:-:S03]  /*10b0*/  FSETP.GEU.AND P4, PT, R27, -126, PT ;  /* 0xc2fc00001b00780b */ /* 0x000fc60003f8e000 */
[----:B------:R-:W-:Y:S01]  /*10c0*/  FMUL R23, R18, R23 ;  /* 0x0000001712177220 */ /* 0x000fe20000400000 */
[----:B0-----:R-:W-:Y:S01]  /*10d0*/  FMUL R30, R28, R31 ;  /* 0x0000001f1c1e7220 */ /* 0x001fe20000400000 */
[----:B------:R-:W0:Y:S01]  /*10e0*/  MUFU.RCP R25, R25 ;  /* 0x0000001900197308 */ /* 0x000e220000001000 */
[----:B------:R-:W-:Y:S01]  /*10f0*/  FADD R28, RZ, -R14 ;  /* 0x8000000eff1c7221 */ /* 0x000fe20000000000 */
[----:B------:R-:W-:-:S03]  /*1100*/  FSEL R18, R12, 1, P1 ;  /* 0x3f8000000c127808 */ /* 0x000fc60000800000 */
[----:B------:R-:W-:Y:S02]  /*1110*/  FMUL R28, R28, 1.4426950216293334961 ;  /* 0x3fb8aa3b1c1c7820 */ /* 0x000fe40000400000 */
[----:B-1----:R-:W-:Y:S01]  /*1120*/  FMUL R31, R29, R18 ;  /* 0x000000121d1f7220 */ /* 0x002fe20000400000 */
[----:B------:R-:W-:Y:S01]  /*1130*/  FADD R29, RZ, -R22 ;  /* 0x80000016ff1d7221 */ /* 0x000fe20000000000 */
[----:B------:R-:W-:Y:S01]  /*1140*/  FSEL R18, R12, 1, P0 ;  /* 0x3f8000000c127808 */ /* 0x000fe20000000000 */
[----:B------:R-:W-:Y:S01]  /*1150*/  @!P4 FMUL R27, R27, 0.5 ;  /* 0x3f0000001b1bc820 */ /* 0x000fe20000400000 */
[----:B------:R-:W-:Y:S01]  /*1160*/  FSETP.GEU.AND P5, PT, R28, -126, PT ;  /* 0xc2fc00001c00780b */ /* 0x000fe20003fae000 */
[----:B------:R-:W-:Y:S01]  /*1170*/  FMUL R29, R29, 1.4426950216293334961 ;  /* 0x3fb8aa3b1d1d7820 */ /* 0x000fe20000400000 */
[----:B------:R-:W-:Y:S01]  /*1180*/  FMUL R11, R11, R30 ;  /* 0x0000001e0b0b7220 */ /* 0x000fe20000400000 */
[----:B0-----:R-:W-:Y:S01]  /*1190*/  FMUL R18, R25, R18 ;  /* 0x0000001219127220 */ /* 0x001fe20000400000 */
[----:B------:R-:W-:Y:S01]  /*11a0*/  FADD R30, RZ, -R13 ;  /* 0x8000000dff1e7221 */ /* 0x000fe20000000000 */
[----:B------:R-:W-:Y:S01]  /*11b0*/  FADD R25, RZ, -R6 ;  /* 0x80000006ff197221 */ /* 0x000fe20000000000 */
[----:B------:R-:W-:Y:S01]  /*11c0*/  FSETP.GEU.AND P3, PT, R29, -126, PT ;  /* 0xc2fc00001d00780b */ /* 0x000fe20003f6e000 */
[----:B------:R-:W0:Y:S01]  /*11d0*/  MUFU.EX2 R27, R27 ;  /* 0x0000001b001b7308 */ /* 0x000e220000000800 */
[----:B------:R-:W-:Y:S01]  /*11e0*/  FMUL R18, R17, R18 ;  /* 0x0000001211127220 */ /* 0x000fe20000400000 */
[----:B------:R-:W-:Y:S01]  /*11f0*/  FADD R17, RZ, -R9 ;  /* 0x80000009ff117221 */ /* 0x000fe20000000000 */
[----:B------:R-:W-:Y:S01]  /*1200*/  FMUL R30, R30, 1.4426950216293334961 ;  /* 0x3fb8aa3b1e1e7820 */ /* 0x000fe20000400000 */
[----:B------:R-:W-:-:S02]  /*1210*/  FMUL R25, R25, 1.4426950216293334961 ;  /* 0x3fb8aa3b19197820 */ /* 0x000fc40000400000 */
[----:B------:R-:W-:Y:S01]  /*1220*/  @!P5 FMUL R28, R28, 0.5 ;  /* 0x3f0000001c1cd820 */ /* 0x000fe20000400000 */
[----:B------:R-:W-:Y:S01]  /*1230*/  FMUL R34, R17, 1.4426950216293334961 ;  /* 0x3fb8aa3b11227820 */ /* 0x000fe20000400000 */
[----:B------:R-:W-:Y:S01]  /*1240*/  FADD R17, RZ, -R7 ;  /* 0x80000007ff117221 */ /* 0x000fe20000000000 */
[----:B------:R-:W-:Y:S02]  /*1250*/  FSETP.GEU.AND P0, PT, R30, -126, PT ;  /* 0xc2fc00001e00780b */ /* 0x000fe40003f0e000 */
[----:B------:R-:W-:Y:S01]  /*1260*/  FSETP.GEU.AND P1, PT, R25, -126, PT ;  /* 0xc2fc00001900780b */ /* 0x000fe20003f2e000 */
[----:B------:R-:W-:Y:S01]  /*1270*/  FMUL R24, R35, R24 ;  /* 0x0000001823187220 */ /* 0x000fe20000400000 */
[----:B------:R-:W-:Y:S01]  /*1280*/  FMUL R35, R17, 1.4426950216293334961 ;  /* 0x3fb8aa3b11237820 */ /* 0x000fe20000400000 */
[----:B------:R-:W1:Y:S01]  /*1290*/  MUFU.EX2 R28, R28 ;  /* 0x0000001c001c7308 */ /* 0x000e620000000800 */
[----:B------:R-:W-:Y:S01]  /*12a0*/  @!P3 FMUL R29, R29, 0.5 ;  /* 0x3f0000001d1db820 */ /* 0x000fe20000400000 */
[----:B------:R-:W-:Y:S01]  /*12b0*/  FSETP.GEU.AND P2, PT, R34, -126, PT ;  /* 0xc2fc00002200780b */ /* 0x000fe20003f4e000 */
[----:B0-----:R-:W-:Y:S01]  /*12c0*/  @!P4 FMUL R27, R27, R27 ;  /* 0x0000001b1b1bc220 */ /* 0x001fe20000400000 */
[----:B------:R-:W-:-:S04]  /*12d0*/  FSETP.GEU.AND P4, PT, R35, -126, PT ;  /* 0xc2fc00002300780b */ /* 0x000fc80003f8e000 */
[----:B------:R-:W0:Y:S01]  /*12e0*/  MUFU.EX2 R29, R29 ;  /* 0x0000001d001d7308 */ /* 0x000e220000000800 */
[----:B------:R-:W-:Y:S01]  /*12f0*/  @!P0 FMUL R30, R30, 0.5 ;  /* 0x3f0000001e1e8820 */ /* 0x000fe20000400000 */
[----:B------:R-:W-:Y:S01]  /*1300*/  @!P1 FMUL R25, R25, 0.5 ;  /* 0x3f00000019199820 */ /* 0x000fe20000400000 */
[----:B------:R-:W-:-:S05]  /*1310*/  FMUL R26, R37, R26 ;  /* 0x0000001a251a7220 */ /* 0x000fca0000400000 */
[----:B------:R-:W2:Y:S01]  /*1320*/  MUFU.EX2 R17, R25 ;  /* 0x0000001900117308 */ /* 0x000ea20000000800 */
[----:B------:R-:W-:Y:S01]  /*1330*/  @!P2 FMUL R34, R34, 0.5 ;  /* 0x3f0000002222a820 */ /* 0x000fe20000400000 */
[----:B-1----:R-:W-:Y:S01]  /*1340*/  @!P5 FMUL R28, R28, R28 ;  /* 0x0000001c1c1cd220 */ /* 0x002fe20000400000 */
[----:B------:R-:W-:Y:S01]  /*1350*/  @!P4 FMUL R35, R35, 0.5 ;  /* 0x3f0000002323c820 */ /* 0x000fe20000400000 */
[----:B------:R-:W-:-:S04]  /*1360*/  FADD R37, R27, 1 ;  /* 0x3f8000001b257421 */ /* 0x000fc80000000000 */
[----:B------:R-:W1:Y:S01]  /*1370*/  MUFU.EX2 R30, R30 ;  /* 0x0000001e001e7308 */ /* 0x000e620000000800 */
[----:B------:R-:W-:Y:S01]  /*1380*/  FADD R32, R28, 1 ;  /* 0x3f8000001c207421 */ /* 0x000fe20000000000 */
[----:B0-----:R-:W-:-:S06]  /*1390*/  @!P3 FMUL R29, R29, R29 ;  /* 0x0000001d1d1db220 */ /* 0x001fcc0000400000 */
[----:B------:R-:W0:Y:S01]  /*13a0*/  MUFU.EX2 R27, R34 ;  /* 0x00000022001b7308 */ /* 0x000e220000000800 */
[----:B------:R-:W-:Y:S01]  /*13b0*/  FMUL R20, R20, R31 ;  /* 0x0000001f14147220 */ /* 0x000fe20000400000 */
[----:B------:R-:W-:-:S06]  /*13c0*/  FADD R31, R29, 1 ;  /* 0x3f8000001d1f7421 */ /* 0x000fcc0000000000 */
[----:B------:R-:W3:Y:S01]  /*13d0*/  MUFU.EX2 R28, R35 ;  /* 0x00000023001c7308 */ /* 0x000ee20000000800 */
[----:B------:R-:W-:Y:S01]  /*13e0*/  FSETP.GT.AND P3, PT, R32, 8.50705917302346158658e+37, PT ;  /* 0x7e8000002000780b */ /* 0x000fe20003f64000 */
[----:B--2---:R-:W-:Y:S01]  /*13f0*/  @!P1 FMUL R17, R17, R17 ;  /* 0x0000001111119220 */ /* 0x004fe20000400000 */
[----:B-1----:R-:W-:Y:S01]  /*1400*/  @!P0 FMUL R30, R30, R30 ;  /* 0x0000001e1e1e8220 */ /* 0x002fe20000400000 */
[----:B------:R-:W-:Y:S02]  /*1410*/  FSETP.GT.AND P0, PT, R31, 8.50705917302346158658e+37, PT ;  /* 0x7e8000001f00780b */ /* 0x000fe40003f04000 */
[----:B------:R-:W-:Y:S01]  /*1420*/  FADD R17, R17, 1 ;  /* 0x3f80000011117421 */ /* 0x000fe20000000000 */
[----:B------:R-:W-:Y:S01]  /*1430*/  FSETP.GT.AND P5, PT, R37, 8.50705917302346158658e+37, PT ;  /* 0x7e8000002500780b */ /* 0x000fe20003fa4000 */
[----:B0-----:R-:W-:Y:S01]  /*1440*/  @!P2 FMUL R27, R27, R27 ;  /* 0x0000001b1b1ba220 */ /* 0x001fe20000400000 */
[----:B------:R-:W-:-:S03]  /*1450*/  FADD R30, R30, 1 ;  /* 0x3f8000001e1e7421 */ /* 0x000fc60000000000 */
[----:B------:R-:W-:Y:S01]  /*1460*/  FADD R27, R27, 1 ;  /* 0x3f8000001b1b7421 */ /* 0x000fe20000000000 */
[----:B---3--:R-:W-:Y:S01]  /*1470*/  @!P4 FMUL R28, R28, R28 ;  /* 0x0000001c1c1cc220 */ /* 0x008fe20000400000 */
[----:B------:R-:W-:Y:S01]  /*1480*/  FSETP.GT.AND P4, PT, R17, 8.50705917302346158658e+37, PT ;  /* 0x7e8000001100780b */ /* 0x000fe20003f84000 */
[----:B------:R-:W-:Y:S01]  /*1490*/  @P3 FMUL R32, R32, 0.25 ;  /* 0x3e80000020203820 */ /* 0x000fe20000400000 */
[----:B------:R-:W-:Y:S01]  /*14a0*/  FSETP.GT.AND P1, PT, R30, 8.50705917302346158658e+37, PT ;  /* 0x7e8000001e00780b */ /* 0x000fe20003f24000 */
[----:B------:R-:W-:Y:S01]  /*14b0*/  FADD R28, R28, 1 ;  /* 0x3f8000001c1c7421 */ /* 0x000fe20000000000 */
[----:B------:R-:W-:Y:S01]  /*14c0*/  FSETP.GT.AND P2, PT, R27, 8.50705917302346158658e+37, PT ;  /* 0x7e8000001b00780b */ /* 0x000fe20003f44000 */
[----:B------:R0:W1:Y:S01]  /*14d0*/  MUFU.RCP R25, R32 ;  /* 0x0000002000197308 */ /* 0x0000620000001000 */
[----:B------:R-:W-:Y:S01]  /*14e0*/  @P0 FMUL R31, R31, 0.25 ;  /* 0x3e8000001f1f0820 */ /* 0x000fe20000400000 */
[----:B------:R-:W-:Y:S01]  /*14f0*/  @P5 FMUL R37, R37, 0.25 ;  /* 0x3e80000025255820 */ /* 0x000fe20000400000 */
[----:B------:R-:W-:-:S02]  /*1500*/  FSEL R34, R12, 1, P5 ;  /* 0x3f8000000c227808 */ /* 0x000fc40002800000 */
[----:B------:R-:W-:-:S03]  /*1510*/  FSETP.GT.AND P5, PT, R28, 8.50705917302346158658e+37, PT ;  /* 0x7e8000001c00780b */ /* 0x000fc60003fa4000 */
[----:B------:R-:W2:Y:S01]  /*1520*/  MUFU.RCP R31, R31 ;  /* 0x0000001f001f7308 */ /* 0x000ea20000001000 */
[----:B------:R-:W-:Y:S01]  /*1530*/  @P4 FMUL R17, R17, 0.25 ;  /* 0x3e80000011114820 */ /* 0x000fe20000400000 */
[----:B------:R-:W-:Y:S01]  /*1540*/  @P1 FMUL R30, R30, 0.25 ;  /* 0x3e8000001e1e1820 */ /* 0x000fe20000400000 */
[----:B0-----:R-:W-:Y:S01]  /*1550*/  FSEL R32, R12, 1, P3 ;  /* 0x3f8000000c207808 */ /* 0x001fe20001800000 */
[----:B------:R-:W-:-:S04]  /*1560*/  @P2 FMUL R27, R27, 0.25 ;  /* 0x3e8000001b1b2820 */ /* 0x000fc80000400000 */
[----:B------:R-:W0:Y:S01]  /*1570*/  MUFU.RCP R17, R17 ;  /* 0x0000001100117308 */ /* 0x000e220000001000 */
[----:B-1----:R-:W-:Y:S01]  /*1580*/  FMUL R25, R25, R32 ;  /* 0x0000002019197220 */ /* 0x002fe20000400000 */
[----:B------:R-:W-:Y:S01]  /*1590*/  FSEL R32, R12, 1, P0 ;  /* 0x3f8000000c207808 */ /* 0x000fe20000000000 */
[----:B------:R-:W-:-:S05]  /*15a0*/  @P5 FMUL R28, R28, 0.25 ;  /* 0x3e8000001c1c5820 */ /* 0x000fca0000400000 */
[----:B------:R-:W1:Y:S01]  /*15b0*/  MUFU.RCP R29, R37 ;  /* 0x00000025001d7308 */ /* 0x000e620000001000 */
[----:B--2---:R-:W-:Y:S01]  /*15c0*/  FMUL R31, R31, R32 ;  /* 0x000000201f1f7220 */ /* 0x004fe20000400000 */
[----:B------:R-:W-:-:S06]  /*15d0*/  FSEL R32, R12, 1, P4 ;  /* 0x3f8000000c207808 */ /* 0x000fcc0002000000 */
[----:B------:R-:W2:Y:S08]  /*15e0*/  MUFU.RCP R30, R30 ;  /* 0x0000001e001e7308 */ /* 0x000eb00000001000 */
[----:B------:R-:W3:Y:S01]  /*15f0*/  MUFU.RCP R27, R27 ;  /* 0x0000001b001b7308 */ /* 0x000ee20000001000 */
[----:B------:R-:W-:Y:S01]  /*1600*/  FSEL R35, R12, 1, P1 ;  /* 0x3f8000000c237808 */ /* 0x000fe20000800000 */
[----:B0-----:R-:W-:-:S06]  /*1610*/  FMUL R17, R17, R32 ;  /* 0x0000002011117220 */ /* 0x001fcc0000400000 */
[----:B------:R-:W0:Y:S01]  /*1620*/  MUFU.RCP R28, R28 ;  /* 0x0000001c001c7308 */ /* 0x000e220000001000 */
[----:B------:R-:W-:Y:S01]  /*1630*/  FSEL R32, R12, 1, P2 ;  /* 0x3f8000000c207808 */ /* 0x000fe20001000000 */
[----:B-1----:R-:W-:Y:S01]  /*1640*/  FMUL R29, R29, R34 ;  /* 0x000000221d1d7220 */ /* 0x002fe20000400000 */
[----:B--2---:R-:W-:Y:S01]  /*1650*/  FMUL R30, R30, R35 ;  /* 0x000000231e1e7220 */ /* 0x004fe20000400000 */
[----:B------:R-:W-:Y:S01]  /*1660*/  STS [R19], R24 ;  /* 0x0000001813007388 */ /* 0x000fe20000000800 */
[----:B------:R-:W-:Y:S01]  /*1670*/  FSEL R35, R12, 1, P5 ;  /* 0x3f8000000c237808 */ /* 0x000fe20002800000 */
[----:B---3--:R-:W-:Y:S02]  /*1680*/  FMUL R12, R27, R32 ;  /* 0x000000201b0c7220 */ /* 0x008fe40000400000 */
[----:B------:R-:W-:Y:S01]  /*1690*/  STS [R16+0x400], R21 ;  /* 0x0004001510007388 */ /* 0x000fe20000000800 */
[----:B------:R-:W-:-:S03]  /*16a0*/  FMUL R29, R36, R29 ;  /* 0x0000001d241d7220 */ /* 0x000fc60000400000 */
[----:B------:R1:W-:Y:S01]  /*16b0*/  STS [R10+0x800], R5 ;  /* 0x000800050a007388 */ /* 0x0003e20000000800 */
[----:B------:R-:W-:-:S03]  /*16c0*/  FMUL R25, R14, R25 ;  /* 0x000000190e197220 */ /* 0x000fc60000400000 */
[----:B------:R-:W-:Y:S01]  /*16d0*/  STS [R15+0xc00], R8 ;  /* 0x000c00080f007388 */ /* 0x000fe20000000800 */
[----:B0-----:R-:W-:Y:S01]  /*16e0*/  FMUL R32, R28, R35 ;  /* 0x000000231c207220 */ /* 0x001fe20000400000 */
[----:B------:R-:W-:Y:S02]  /*16f0*/  FMUL R12, R9, R12 ;  /* 0x0000000c090c7220 */ /* 0x000fe40000400000 */
[----:B------:R-:W-:Y:S01]  /*1700*/  STS [R19+0x100], R26 ;  /* 0x0001001a13007388 */ /* 0x000fe20000000800 */
[----:B------:R-:W-:-:S03]  /*1710*/  FMUL R22, R22, R31 ;  /* 0x0000001f16167220 */ /* 0x000fc60000400000 */
[----:B------:R-:W-:Y:S01]  /*1720*/  STS [R16+0x500], R23 ;  /* 0x0005001710007388 */ /* 0x000fe20000000800 */
[----:B------:R-:W-:-:S03]  /*1730*/  FMUL R13, R13, R30 ;  /* 0x0000001e0d0d7220 */ /* 0x000fc60000400000 */
[----:B------:R-:W-:Y:S01]  /*1740*/  STS [R10+0x900], R11 ;  /* 0x0009000b0a007388 */ /* 0x000fe20000000800 */
[----:B------:R-:W-:-:S03]  /*1750*/  FMUL R27, R6, R17 ;  /* 0x00000011061b7220 */ /* 0x000fc60000400000 */
[----:B------:R-:W-:Y:S01]  /*1760*/  STS [R15+0xd00], R20 ;  /* 0x000d00140f007388 */ /* 0x000fe20000000800 */
[----:B------:R-:W-:-:S03]  /*1770*/  FMUL R32, R7, R32 ;  /* 0x0000002007207220 */ /* 0x000fc60000400000 */
[----:B------:R-:W-:Y:S04]  /*1780*/  STS [R19+0x200], R18 ;  /* 0x0002001213007388 */ /* 0x000fe80000000800 */
[----:B------:R-:W-:Y:S04]  /*1790*/  STS [R16+0x600], R29 ;  /* 0x0006001d10007388 */ /* 0x000fe80000000800 */
[----:B------:R-:W-:Y:S04]  /*17a0*/  STS [R10+0xa00], R25 ;  /* 0x000a00190a007388 */ /* 0x000fe80000000800 */
[----:B------:R0:W-:Y:S01]  /*17b0*/  STS [R15+0xe00], R12 ;  /* 0x000e000c0f007388 */ /* 0x0001e20000000800 */
[----:B------:R-:W-:-:S03]  /*17c0*/  LOP3.LUT R17, R2, 0x3fc, RZ, 0xc0, !PT ;  /* 0x000003fc02117812 */ /* 0x000fc600078ec0ff */
[----:B------:R-:W-:Y:S04]  /*17d0*/  STS [R19+0x300], R22 ;  /* 0x0003001613007388 */ /* 0x000fe80000000800 */
[----:B------:R2:W-:Y:S04]  /*17e0*/  STS [R16+0x700], R13 ;  /* 0x0007000d10007388 */ /* 0x0005e80000000800 */
[----:B------:R-:W-:Y:S04]  /*17f0*/  STS [R10+0xb00], R27 ;  /* 0x000b001b0a007388 */ /* 0x000fe80000000800 */
[----:B------:R-:W-:Y:S01]  /*1800*/  STS [R15+0xf00], R32 ;  /* 0x000f00200f007388 */ /* 0x000fe20000000800 */
[----:B-1----:R-:W-:-:S02]  /*1810*/  LOP3.LUT R5, R17, 0x400, RZ, 0xfc, !PT ;  /* 0x0000040011057812 */ /* 0x002fc400078efcff */
[----:B------:R-:W-:Y:S02]  /*1820*/  LOP3.LUT R6, R17, 0x800, RZ, 0xfc, !PT ;  /* 0x0000080011067812 */ /* 0x000fe400078efcff */
[----:B------:R-:W-:Y:S02]  /*1830*/  SHF.R.U32.HI R4, RZ, 0x2, R4 ;  /* 0x00000002ff047819 */ /* 0x000fe40000011604 */
[----:B------:R-:W-:Y:S02]  /*1840*/  SHF.R.U32.HI R5, RZ, 0x4, R5 ;  /* 0x00000004ff057819 */ /* 0x000fe40000011605 */
[----:B------:R-:W-:Y:S02]  /*1850*/  SHF.R.U32.HI R6, RZ, 0x4, R6 ;  /* 0x00000004ff067819 */ /* 0x000fe40000011606 */
[----:B------:R-:W-:Y:S02]  /*1860*/  LOP3.LUT R4, R4, 0x30, RZ, 0xc0, !PT ;  /* 0x0000003004047812 */ /* 0x000fe400078ec0ff */
[----:B------:R-:W-:-:S02]  /*1870*/  LOP3.LUT R5, R5, 0x70, RZ, 0xc0, !PT ;  /* 0x0000007005057812 */ /* 0x000fc400078ec0ff */
[----:B------:R-:W-:Y:S02]  /*1880*/  LOP3.LUT R7, R6, 0xb0, RZ, 0xc0, !PT ;  /* 0x000000b006077812 */ /* 0x000fe400078ec0ff */
[----:B------:R-:W-:Y:S02]  /*1890*/  IADD3 R4, R4, UR4, RZ ;  /* 0x0000000404047c10 */ /* 0x000fe4000fffe0ff */
[----:B------:R-:W-:Y:S02]  /*18a0*/  IADD3 R6, R5, UR4, RZ ;  /* 0x0000000405067c10 */ /* 0x000fe4000fffe0ff */
[----:B0-----:R-:W-:Y:S02]  /*18b0*/  IADD3 R12, R7, UR4, RZ ;  /* 0x00000004070c7c10 */ /* 0x001fe4000fffe0ff */
[C---:B------:R-:W-:Y:S02]  /*18c0*/  LEA R4, R17.reuse, R4, 0x2 ;  /* 0x0000000411047211 */ /* 0x040fe400078e10ff */
[C---:B------:R-:W-:Y:S01]  /*18d0*/  LEA R8, R17.reuse, R6, 0x2 ;  /* 0x0000000611087211 */ /* 0x040fe200078e10ff */
[----:B------:R-:W-:Y:S01]  /*18e0*/  BAR.SYNC.DEFER_BLOCKING 0x0 ;  /* 0x0000000000007b1d */ /* 0x000fe20000010000 */
[----:B------:R-:W-:-:S02]  /*18f0*/  LEA R12, R17, R12, 0x2 ;  /* 0x0000000c110c7211 */ /* 0x000fc400078e10ff */
[----:B------:R-:W-:Y:S02]  /*1900*/  LOP3.LUT R2, R2, 0xfc, RZ, 0xc0, !PT ;  /* 0x000000fc02027812 */ /* 0x000fe400078ec0ff */
[--C-:B------:R-:W-:Y:S02]  /*1910*/  SHF.R.S32.HI R18, RZ, 0x17, R3.reuse ;  /* 0x00000017ff127819 */ /* 0x100fe40000011403 */
[----:B--2---:R-:W-:Y:S02]  /*1920*/  PRMT R16, R2, 0x6540, R3 ;  /* 0x0000654002107816 */ /* 0x004fe40000000003 */
[----:B------:R-:W-:Y:S02]  /*1930*/  SGXT R3, R18, 0x1 ;  /* 0x000000011203781a */ /* 0x000fe40000000200 */
[----:B------:R-:W-:Y:S02]  /*1940*/  SHF.R.U32.HI R0, RZ, 0x6, R0 ;  /* 0x00000006ff007819 */ /* 0x000fe40000011600 */
[----:B------:R-:W-:-:S02]  /*1950*/  LEA.HI R18, R3, R16, RZ, 0x8 ;  /* 0x0000001003127211 */ /* 0x000fc400078f40ff */
[----:B------:R-:W0:Y:S01]  /*1960*/  LDC.64 R2, c[0x0][0x238] ;  /* 0x00008e00ff027b82 */ /* 0x000e220000000a00 */
[----:B------:R-:W1:Y:S04]  /*1970*/  LDS.128 R4, [R4] ;  /* 0x0000000004047984 */ /* 0x000e680000000c00 */
[----:B------:R-:W2:Y:S04]  /*1980*/  LDS.128 R8, [R8+0x1000] ;  /* 0x0010000008087984 */ /* 0x000ea80000000c00 */
[----:B------:R-:W3:Y:S01]  /*1990*/  LDS.128 R12, [R12+0x2000] ;  /* 0x002000000c0c7984 */ /* 0x000ee20000000c00 */
[----:B------:R-:W-:-:S02]  /*19a0*/  SHF.L.U32 R20, R18, 0x7, RZ ;  /* 0x0000000712147819 */ /* 0x000fc400000006ff */
[----:B------:R-:W-:Y:S02]  /*19b0*/  SGXT.U32 R0, R0, 0x2 ;  /* 0x000000020000781a */ /* 0x000fe40000000000 */
[----:B------:R-:W-:Y:S02]  /*19c0*/  LOP3.LUT R19, R18, 0xffffff00, RZ, 0xc0, !PT ;  /* 0xffffff0012137812 */ /* 0x000fe400078ec0ff */
[----:B------:R-:W-:Y:S02]  /*19d0*/  LOP3.LUT R20, R20, 0xffff8000, RZ, 0xc0, !PT ;  /* 0xffff800014147812 */ /* 0x000fe400078ec0ff */
[----:B------:R-:W-:Y:S02]  /*19e0*/  LOP3.LUT R33, R0, R33, RZ, 0xfc, !PT ;  /* 0x0000002100217212 */ /* 0x000fe400078efcff */
[----:B------:R-:W-:Y:S02]  /*19f0*/  IADD3 R0, R20, R16, -R19 ;  /* 0x0000001014007210 */ /* 0x000fe40007ffe813 */
[----:B------:R-:W-:-:S02]  /*1a00*/  LOP3.LUT R21, R33, 0x4, RZ, 0xfc, !PT ;  /* 0x0000000421157812 */ /* 0x000fc400078efcff */
[C---:B------:R-:W-:Y:S02]  /*1a10*/  LOP3.LUT R19, R33.reuse, 0x8, RZ, 0xfc, !PT ;  /* 0x0000000821137812 */ /* 0x040fe400078efcff */
[C---:B------:R-:W-:Y:S02]  /*1a20*/  LOP3.LUT R25, R33.reuse, 0xc, RZ, 0xfc, !PT ;  /* 0x0000000c21197812 */ /* 0x040fe400078efcff */
[----:B------:R-:W-:Y:S02]  /*1a30*/  ISETP.GE.AND P0, PT, R33, 0x80, PT ;  /* 0x000000802100780c */ /* 0x000fe40003f06270 */
[----:B------:R-:W-:Y:S02]  /*1a40*/  ISETP.GE.AND P1, PT, R21, 0x80, PT ;  /* 0x000000801500780c */ /* 0x000fe40003f26270 */
[----:B------:R-:W-:Y:S02]  /*1a50*/  LOP3.LUT R16, R17, 0xc00, RZ, 0xfc, !PT ;  /* 0x00000c0011107812 */ /* 0x000fe400078efcff */
[----:B------:R-:W-:-:S02]  /*1a60*/  ISETP.GE.AND P2, PT, R19, 0x80, PT ;  /* 0x000000801300780c */ /* 0x000fc40003f46270 */
[-C--:B------:R-:W-:Y:S02]  /*1a70*/  LEA R33, R33, R0.reuse, 0x8 ;  /* 0x0000000021217211 */ /* 0x080fe400078e40ff */
[----:B------:R-:W-:Y:S02]  /*1a80*/  ISETP.GE.AND P3, PT, R25, 0x80, PT ;  /* 0x000000801900780c */ /* 0x000fe40003f66270 */
[-C--:B------:R-:W-:Y:S02]  /*1a90*/  LEA R21, R21, R0.reuse, 0x8 ;  /* 0x0000000015157211 */ /* 0x080fe400078e40ff */
[----:B------:R-:W-:Y:S02]  /*1aa0*/  LEA R23, R19, R0, 0x8 ;  /* 0x0000000013177211 */ /* 0x000fe400078e40ff */
[----:B------:R-:W-:Y:S01]  /*1ab0*/  SHF.R.U32.HI R16, RZ, 0x4, R16 ;  /* 0x00000004ff107819 */ /* 0x000fe20000011610 */
[----:B0-----:R-:W-:-:S03]  /*1ac0*/  IMAD.WIDE R18, R33, 0x4, R2 ;  /* 0x0000000421127825 */ /* 0x001fc600078e0202 */
[----:B------:R-:W-:Y:S01]  /*1ad0*/  LOP3.LUT R16, R16, 0xf0, RZ, 0xc0, !PT ;  /* 0x000000f010107812 */ /* 0x000fe200078ec0ff */
[--C-:B------:R-:W-:Y:S01]  /*1ae0*/  IMAD.WIDE R20, R21, 0x4, R2.reuse ;  /* 0x0000000415147825 */ /* 0x100fe200078e0202 */
[----:B-1----:R0:W-:Y:S03]  /*1af0*/  @!P0 STG.E.128 desc[UR6][R18.64], R4 ;  /* 0x0000000412008986 */ /* 0x0021e6000c101d06 */
[----:B------:R-:W-:Y:S01]  /*1b00*/  IMAD.WIDE R22, R23, 0x4, R2 ;  /* 0x0000000417167825 */ /* 0x000fe200078e0202 */
[----:B------:R-:W-:Y:S01]  /*1b10*/  IADD3 R16, R16, UR4, RZ ;  /* 0x0000000410107c10 */ /* 0x000fe2000fffe0ff */
[----:B--2---:R0:W-:Y:S04]  /*1b20*/  @!P1 STG.E.128 desc[UR6][R20.64], R8 ;  /* 0x0000000814009986 */ /* 0x0041e8000c101d06 */
[----:B---3--:R0:W-:Y:S01]  /*1b30*/  @!P2 STG.E.128 desc[UR6][R22.64], R12 ;  /* 0x0000000c1600a986 */ /* 0x0081e2000c101d06 */
[----:B------:R-:W-:Y:S01]  /*1b40*/  LEA R16, R17, R16, 0x2 ;  /* 0x0000001011107211 */ /* 0x000fe200078e10ff */
[----:B0-----:R-:W-:Y:S06]  /*1b50*/  @P3 EXIT ;  /* 0x000000000000394d */ /* 0x001fec0003800000 */
[----:B0-----:R-:W0:Y:S01]  /*1b60*/  LDS.128 R16, [R16+0x3000] ;  /* 0x0030000010107984 */ /* 0x001e220000000c00 */
[----:B------:R-:W-:-:S05]  /*1b70*/  LEA R25, R25, R0, 0x8 ;  /* 0x0000000019197211 */ /* 0x000fca00078e40ff */
[----:B------:R-:W-:-:S05]  /*1b80*/  IMAD.WIDE R2, R25, 0x4, R2 ;  /* 0x0000000419027825 */ /* 0x000fca00078e0202 */
[----:B0-----:R-:W-:Y:S01]  /*1b90*/  STG.E.128 desc[UR6][R2.64], R16 ;  /* 0x0000001002007986 */ /* 0x001fe2000c101d06 */
[----:B------:R-:W-:Y:S05]  /*1ba0*/  EXIT ;  /* 0x000000000000794d */ /* 0x000fea0003800000 */
.L_x_0:
[----:B------:R-:W-:-:S00]  /*1bb0*/  BRA `(.L_x_0) ;  /* 0xfffffffc00fc7947 */ /* 0x000fc0000383ffff */
[----:B------:R-:W-:-:S00]  /*1bc0*/  NOP ;  /* 0x0000000000007918 */ /* 0x000fc00000000000 */
        /* <DEDUP_REMOVED lines=11> */
.L_x_1:


//--------------------- .nv.global.init           --------------------------
	.section	.nv.global.init,"aw",@progbits
.nv.global.init:
	.type		_$_str,@object
	.size		_$_str,(_$_str_$_2 - _$_str)
_$_str:
        /*0000*/ 	.byte	0x5f, 0x5f, 0x43, 0x55, 0x44, 0x41, 0x5f, 0x46, 0x54, 0x5a, 0x00
	.type		_$_str_$_2,@object
	.size		_$_str_$_2,(.L_1 - _$_str_$_2)
_$_str_$_2:
        /*000b*/ 	.byte	0x5f, 0x5f, 0x43, 0x55, 0x44, 0x41, 0x5f, 0x50, 0x52, 0x45, 0x43, 0x5f, 0x53, 0x51, 0x52, 0x54
        /*001b*/ 	.byte	0x00
.L_1:


//--------------------- .nv.shared.triton_poi_fused__native_batch_norm_legit_no_training_silu_18 --------------------------
	.section	.nv.shared.triton_poi_fused__native_batch_norm_legit_no_training_silu_18,"aw",@nobits
	.sectionflags	@""
	.align	16
	.zero		1024


//--------------------- .nv.constant0.triton_poi_fused__native_batch_norm_legit_no_training_silu_18 --------------------------
	.section	.nv.constant0.triton_poi_fused__native_batch_norm_legit_no_training_silu_18,"a",@progbits
	.sectionflags	@""
	.align	4
.nv.constant0.triton_poi_fused__native_batch_norm_legit_no_training_silu_18:
	.zero		584
